//
// Generated by NVIDIA NVVM Compiler
//
// Compiler Build ID: CL-36424714
// Cuda compilation tools, release 13.0, V13.0.88
// Based on NVVM 20.0.0
//

.version 9.0
.target sm_100
.address_size 64

	// .globl	_Z22tiled_fp16_gemm_kernelILi32EEvPK6__halfS2_PS0_iiiS0_S0_
// _ZZ22tiled_fp16_gemm_kernelILi32EEvPK6__halfS2_PS0_iiiS0_S0_E2As has been demoted
// _ZZ22tiled_fp16_gemm_kernelILi32EEvPK6__halfS2_PS0_iiiS0_S0_E2Bs has been demoted

.visible .entry _Z22tiled_fp16_gemm_kernelILi32EEvPK6__halfS2_PS0_iiiS0_S0_(
	.param .u64 .ptr .align 1 _Z22tiled_fp16_gemm_kernelILi32EEvPK6__halfS2_PS0_iiiS0_S0__param_0,
	.param .u64 .ptr .align 1 _Z22tiled_fp16_gemm_kernelILi32EEvPK6__halfS2_PS0_iiiS0_S0__param_1,
	.param .u64 .ptr .align 1 _Z22tiled_fp16_gemm_kernelILi32EEvPK6__halfS2_PS0_iiiS0_S0__param_2,
	.param .u32 _Z22tiled_fp16_gemm_kernelILi32EEvPK6__halfS2_PS0_iiiS0_S0__param_3,
	.param .u32 _Z22tiled_fp16_gemm_kernelILi32EEvPK6__halfS2_PS0_iiiS0_S0__param_4,
	.param .u32 _Z22tiled_fp16_gemm_kernelILi32EEvPK6__halfS2_PS0_iiiS0_S0__param_5,
	.param .align 2 .b8 _Z22tiled_fp16_gemm_kernelILi32EEvPK6__halfS2_PS0_iiiS0_S0__param_6[2],
	.param .align 2 .b8 _Z22tiled_fp16_gemm_kernelILi32EEvPK6__halfS2_PS0_iiiS0_S0__param_7[2]
)
{
	.reg .pred 	%p<12>;
	.reg .b16 	%rs<81>;
	.reg .b32 	%r<43>;
	.reg .b32 	%f<110>;
	.reg .b64 	%rd<13>;
	// demoted variable
	.shared .align 2 .b8 _ZZ22tiled_fp16_gemm_kernelILi32EEvPK6__halfS2_PS0_iiiS0_S0_E2As[2048];
	// demoted variable
	.shared .align 2 .b8 _ZZ22tiled_fp16_gemm_kernelILi32EEvPK6__halfS2_PS0_iiiS0_S0_E2Bs[2048];
	ld.param.u16 	%rs8, [_Z22tiled_fp16_gemm_kernelILi32EEvPK6__halfS2_PS0_iiiS0_S0__param_7];
	ld.param.u16 	%rs7, [_Z22tiled_fp16_gemm_kernelILi32EEvPK6__halfS2_PS0_iiiS0_S0__param_6];
	ld.param.u64 	%rd3, [_Z22tiled_fp16_gemm_kernelILi32EEvPK6__halfS2_PS0_iiiS0_S0__param_0];
	ld.param.u64 	%rd4, [_Z22tiled_fp16_gemm_kernelILi32EEvPK6__halfS2_PS0_iiiS0_S0__param_1];
	ld.param.u64 	%rd5, [_Z22tiled_fp16_gemm_kernelILi32EEvPK6__halfS2_PS0_iiiS0_S0__param_2];
	ld.param.u32 	%r24, [_Z22tiled_fp16_gemm_kernelILi32EEvPK6__halfS2_PS0_iiiS0_S0__param_3];
	ld.param.u32 	%r25, [_Z22tiled_fp16_gemm_kernelILi32EEvPK6__halfS2_PS0_iiiS0_S0__param_4];
	ld.param.u32 	%r26, [_Z22tiled_fp16_gemm_kernelILi32EEvPK6__halfS2_PS0_iiiS0_S0__param_5];
	mov.u32 	%r27, %ctaid.y;
	shl.b32 	%r28, %r27, 5;
	mov.u32 	%r40, %tid.y;
	add.s32 	%r2, %r28, %r40;
	mov.u32 	%r29, %ctaid.x;
	shl.b32 	%r3, %r29, 5;
	mov.u32 	%r38, %tid.x;
	add.s32 	%r5, %r3, %r38;
	setp.lt.s32 	%p1, %r26, 1;
	mov.f32 	%f109, 0f00000000;
	@%p1 bra 	$L__BB0_9;
	add.s32 	%r30, %r26, 31;
	shr.u32 	%r31, %r30, 5;
	shl.b32 	%r32, %r40, 6;
	mov.u32 	%r33, _ZZ22tiled_fp16_gemm_kernelILi32EEvPK6__halfS2_PS0_iiiS0_S0_E2As;
	add.s32 	%r6, %r33, %r32;
	shl.b32 	%r34, %r38, 1;
	add.s32 	%r7, %r6, %r34;
	mov.u32 	%r35, _ZZ22tiled_fp16_gemm_kernelILi32EEvPK6__halfS2_PS0_iiiS0_S0_E2Bs;
	add.s32 	%r9, %r35, %r34;
	add.s32 	%r8, %r9, %r32;
	neg.s32 	%r42, %r31;
	mad.lo.s32 	%r36, %r40, %r25, %r38;
	add.s32 	%r41, %r36, %r3;
	shl.b32 	%r12, %r25, 5;
	mad.lo.s32 	%r39, %r26, %r2, %r38;
	cvta.to.global.u64 	%rd1, %rd3;
	cvta.to.global.u64 	%rd2, %rd4;
	mov.f32 	%f109, 0f00000000;
$L__BB0_2:
	setp.ge.s32 	%p2, %r2, %r24;
	setp.ge.u32 	%p3, %r38, %r26;
	or.pred  	%p4, %p2, %p3;
	@%p4 bra 	$L__BB0_4;
	mul.wide.u32 	%rd6, %r39, 2;
	add.s64 	%rd7, %rd1, %rd6;
	ld.global.nc.u16 	%rs79, [%rd7];
	bra.uni 	$L__BB0_5;
$L__BB0_4:
	mov.f32 	%f6, 0f00000000;
	// begin inline asm
	{  cvt.rn.f16.f32 %rs79, %f6;}

	// end inline asm
$L__BB0_5:
	setp.ge.s32 	%p5, %r5, %r25;
	st.shared.u16 	[%r7], %rs79;
	setp.ge.u32 	%p6, %r40, %r26;
	or.pred  	%p7, %p5, %p6;
	@%p7 bra 	$L__BB0_7;
	mul.wide.u32 	%rd8, %r41, 2;
	add.s64 	%rd9, %rd2, %rd8;
	ld.global.nc.u16 	%rs80, [%rd9];
	bra.uni 	$L__BB0_8;
$L__BB0_7:
	mov.f32 	%f7, 0f00000000;
	// begin inline asm
	{  cvt.rn.f16.f32 %rs80, %f7;}

	// end inline asm
$L__BB0_8:
	st.shared.u16 	[%r8], %rs80;
	bar.sync 	0;
	ld.shared.u16 	%rs11, [%r6];
	// begin inline asm
	{  cvt.f32.f16 %f8, %rs11;}

	// end inline asm
	ld.shared.u16 	%rs12, [%r9];
	// begin inline asm
	{  cvt.f32.f16 %f9, %rs12;}

	// end inline asm
	fma.rn.f32 	%f72, %f8, %f9, %f109;
	ld.shared.u16 	%rs13, [%r6+2];
	// begin inline asm
	{  cvt.f32.f16 %f10, %rs13;}

	// end inline asm
	ld.shared.u16 	%rs14, [%r9+64];
	// begin inline asm
	{  cvt.f32.f16 %f11, %rs14;}

	// end inline asm
	fma.rn.f32 	%f73, %f10, %f11, %f72;
	ld.shared.u16 	%rs15, [%r6+4];
	// begin inline asm
	{  cvt.f32.f16 %f12, %rs15;}

	// end inline asm
	ld.shared.u16 	%rs16, [%r9+128];
	// begin inline asm
	{  cvt.f32.f16 %f13, %rs16;}

	// end inline asm
	fma.rn.f32 	%f74, %f12, %f13, %f73;
	ld.shared.u16 	%rs17, [%r6+6];
	// begin inline asm
	{  cvt.f32.f16 %f14, %rs17;}

	// end inline asm
	ld.shared.u16 	%rs18, [%r9+192];
	// begin inline asm
	{  cvt.f32.f16 %f15, %rs18;}

	// end inline asm
	fma.rn.f32 	%f75, %f14, %f15, %f74;
	ld.shared.u16 	%rs19, [%r6+8];
	// begin inline asm
	{  cvt.f32.f16 %f16, %rs19;}

	// end inline asm
	ld.shared.u16 	%rs20, [%r9+256];
	// begin inline asm
	{  cvt.f32.f16 %f17, %rs20;}

	// end inline asm
	fma.rn.f32 	%f76, %f16, %f17, %f75;
	ld.shared.u16 	%rs21, [%r6+10];
	// begin inline asm
	{  cvt.f32.f16 %f18, %rs21;}

	// end inline asm
	ld.shared.u16 	%rs22, [%r9+320];
	// begin inline asm
	{  cvt.f32.f16 %f19, %rs22;}

	// end inline asm
	fma.rn.f32 	%f77, %f18, %f19, %f76;
	ld.shared.u16 	%rs23, [%r6+12];
	// begin inline asm
	{  cvt.f32.f16 %f20, %rs23;}

	// end inline asm
	ld.shared.u16 	%rs24, [%r9+384];
	// begin inline asm
	{  cvt.f32.f16 %f21, %rs24;}

	// end inline asm
	fma.rn.f32 	%f78, %f20, %f21, %f77;
	ld.shared.u16 	%rs25, [%r6+14];
	// begin inline asm
	{  cvt.f32.f16 %f22, %rs25;}

	// end inline asm
	ld.shared.u16 	%rs26, [%r9+448];
	// begin inline asm
	{  cvt.f32.f16 %f23, %rs26;}

	// end inline asm
	fma.rn.f32 	%f79, %f22, %f23, %f78;
	ld.shared.u16 	%rs27, [%r6+16];
	// begin inline asm
	{  cvt.f32.f16 %f24, %rs27;}

	// end inline asm
	ld.shared.u16 	%rs28, [%r9+512];
	// begin inline asm
	{  cvt.f32.f16 %f25, %rs28;}

	// end inline asm
	fma.rn.f32 	%f80, %f24, %f25, %f79;
	ld.shared.u16 	%rs29, [%r6+18];
	// begin inline asm
	{  cvt.f32.f16 %f26, %rs29;}

	// end inline asm
	ld.shared.u16 	%rs30, [%r9+576];
	// begin inline asm
	{  cvt.f32.f16 %f27, %rs30;}

	// end inline asm
	fma.rn.f32 	%f81, %f26, %f27, %f80;
	ld.shared.u16 	%rs31, [%r6+20];
	// begin inline asm
	{  cvt.f32.f16 %f28, %rs31;}

	// end inline asm
	ld.shared.u16 	%rs32, [%r9+640];
	// begin inline asm
	{  cvt.f32.f16 %f29, %rs32;}

	// end inline asm
	fma.rn.f32 	%f82, %f28, %f29, %f81;
	ld.shared.u16 	%rs33, [%r6+22];
	// begin inline asm
	{  cvt.f32.f16 %f30, %rs33;}

	// end inline asm
	ld.shared.u16 	%rs34, [%r9+704];
	// begin inline asm
	{  cvt.f32.f16 %f31, %rs34;}

	// end inline asm
	fma.rn.f32 	%f83, %f30, %f31, %f82;
	ld.shared.u16 	%rs35, [%r6+24];
	// begin inline asm
	{  cvt.f32.f16 %f32, %rs35;}

	// end inline asm
	ld.shared.u16 	%rs36, [%r9+768];
	// begin inline asm
	{  cvt.f32.f16 %f33, %rs36;}

	// end inline asm
	fma.rn.f32 	%f84, %f32, %f33, %f83;
	ld.shared.u16 	%rs37, [%r6+26];
	// begin inline asm
	{  cvt.f32.f16 %f34, %rs37;}

	// end inline asm
	ld.shared.u16 	%rs38, [%r9+832];
	// begin inline asm
	{  cvt.f32.f16 %f35, %rs38;}

	// end inline asm
	fma.rn.f32 	%f85, %f34, %f35, %f84;
	ld.shared.u16 	%rs39, [%r6+28];
	// begin inline asm
	{  cvt.f32.f16 %f36, %rs39;}

	// end inline asm
	ld.shared.u16 	%rs40, [%r9+896];
	// begin inline asm
	{  cvt.f32.f16 %f37, %rs40;}

	// end inline asm
	fma.rn.f32 	%f86, %f36, %f37, %f85;
	ld.shared.u16 	%rs41, [%r6+30];
	// begin inline asm
	{  cvt.f32.f16 %f38, %rs41;}

	// end inline asm
	ld.shared.u16 	%rs42, [%r9+960];
	// begin inline asm
	{  cvt.f32.f16 %f39, %rs42;}

	// end inline asm
	fma.rn.f32 	%f87, %f38, %f39, %f86;
	ld.shared.u16 	%rs43, [%r6+32];
	// begin inline asm
	{  cvt.f32.f16 %f40, %rs43;}

	// end inline asm
	ld.shared.u16 	%rs44, [%r9+1024];
	// begin inline asm
	{  cvt.f32.f16 %f41, %rs44;}

	// end inline asm
	fma.rn.f32 	%f88, %f40, %f41, %f87;
	ld.shared.u16 	%rs45, [%r6+34];
	// begin inline asm
	{  cvt.f32.f16 %f42, %rs45;}

	// end inline asm
	ld.shared.u16 	%rs46, [%r9+1088];
	// begin inline asm
	{  cvt.f32.f16 %f43, %rs46;}

	// end inline asm
	fma.rn.f32 	%f89, %f42, %f43, %f88;
	ld.shared.u16 	%rs47, [%r6+36];
	// begin inline asm
	{  cvt.f32.f16 %f44, %rs47;}

	// end inline asm
	ld.shared.u16 	%rs48, [%r9+1152];
	// begin inline asm
	{  cvt.f32.f16 %f45, %rs48;}

	// end inline asm
	fma.rn.f32 	%f90, %f44, %f45, %f89;
	ld.shared.u16 	%rs49, [%r6+38];
	// begin inline asm
	{  cvt.f32.f16 %f46, %rs49;}

	// end inline asm
	ld.shared.u16 	%rs50, [%r9+1216];
	// begin inline asm
	{  cvt.f32.f16 %f47, %rs50;}

	// end inline asm
	fma.rn.f32 	%f91, %f46, %f47, %f90;
	ld.shared.u16 	%rs51, [%r6+40];
	// begin inline asm
	{  cvt.f32.f16 %f48, %rs51;}

	// end inline asm
	ld.shared.u16 	%rs52, [%r9+1280];
	// begin inline asm
	{  cvt.f32.f16 %f49, %rs52;}

	// end inline asm
	fma.rn.f32 	%f92, %f48, %f49, %f91;
	ld.shared.u16 	%rs53, [%r6+42];
	// begin inline asm
	{  cvt.f32.f16 %f50, %rs53;}

	// end inline asm
	ld.shared.u16 	%rs54, [%r9+1344];
	// begin inline asm
	{  cvt.f32.f16 %f51, %rs54;}

	// end inline asm
	fma.rn.f32 	%f93, %f50, %f51, %f92;
	ld.shared.u16 	%rs55, [%r6+44];
	// begin inline asm
	{  cvt.f32.f16 %f52, %rs55;}

	// end inline asm
	ld.shared.u16 	%rs56, [%r9+1408];
	// begin inline asm
	{  cvt.f32.f16 %f53, %rs56;}

	// end inline asm
	fma.rn.f32 	%f94, %f52, %f53, %f93;
	ld.shared.u16 	%rs57, [%r6+46];
	// begin inline asm
	{  cvt.f32.f16 %f54, %rs57;}

	// end inline asm
	ld.shared.u16 	%rs58, [%r9+1472];
	// begin inline asm
	{  cvt.f32.f16 %f55, %rs58;}

	// end inline asm
	fma.rn.f32 	%f95, %f54, %f55, %f94;
	ld.shared.u16 	%rs59, [%r6+48];
	// begin inline asm
	{  cvt.f32.f16 %f56, %rs59;}

	// end inline asm
	ld.shared.u16 	%rs60, [%r9+1536];
	// begin inline asm
	{  cvt.f32.f16 %f57, %rs60;}

	// end inline asm
	fma.rn.f32 	%f96, %f56, %f57, %f95;
	ld.shared.u16 	%rs61, [%r6+50];
	// begin inline asm
	{  cvt.f32.f16 %f58, %rs61;}

	// end inline asm
	ld.shared.u16 	%rs62, [%r9+1600];
	// begin inline asm
	{  cvt.f32.f16 %f59, %rs62;}

	// end inline asm
	fma.rn.f32 	%f97, %f58, %f59, %f96;
	ld.shared.u16 	%rs63, [%r6+52];
	// begin inline asm
	{  cvt.f32.f16 %f60, %rs63;}

	// end inline asm
	ld.shared.u16 	%rs64, [%r9+1664];
	// begin inline asm
	{  cvt.f32.f16 %f61, %rs64;}

	// end inline asm
	fma.rn.f32 	%f98, %f60, %f61, %f97;
	ld.shared.u16 	%rs65, [%r6+54];
	// begin inline asm
	{  cvt.f32.f16 %f62, %rs65;}

	// end inline asm
	ld.shared.u16 	%rs66, [%r9+1728];
	// begin inline asm
	{  cvt.f32.f16 %f63, %rs66;}

	// end inline asm
	fma.rn.f32 	%f99, %f62, %f63, %f98;
	ld.shared.u16 	%rs67, [%r6+56];
	// begin inline asm
	{  cvt.f32.f16 %f64, %rs67;}

	// end inline asm
	ld.shared.u16 	%rs68, [%r9+1792];
	// begin inline asm
	{  cvt.f32.f16 %f65, %rs68;}

	// end inline asm
	fma.rn.f32 	%f100, %f64, %f65, %f99;
	ld.shared.u16 	%rs69, [%r6+58];
	// begin inline asm
	{  cvt.f32.f16 %f66, %rs69;}

	// end inline asm
	ld.shared.u16 	%rs70, [%r9+1856];
	// begin inline asm
	{  cvt.f32.f16 %f67, %rs70;}

	// end inline asm
	fma.rn.f32 	%f101, %f66, %f67, %f100;
	ld.shared.u16 	%rs71, [%r6+60];
	// begin inline asm
	{  cvt.f32.f16 %f68, %rs71;}

	// end inline asm
	ld.shared.u16 	%rs72, [%r9+1920];
	// begin inline asm
	{  cvt.f32.f16 %f69, %rs72;}

	// end inline asm
	fma.rn.f32 	%f102, %f68, %f69, %f101;
	ld.shared.u16 	%rs73, [%r6+62];
	// begin inline asm
	{  cvt.f32.f16 %f70, %rs73;}

	// end inline asm
	ld.shared.u16 	%rs74, [%r9+1984];
	// begin inline asm
	{  cvt.f32.f16 %f71, %rs74;}

	// end inline asm
	fma.rn.f32 	%f109, %f70, %f71, %f102;
	bar.sync 	0;
	add.s32 	%r42, %r42, 1;
	setp.ne.s32 	%p8, %r42, 0;
	add.s32 	%r41, %r41, %r12;
	add.s32 	%r40, %r40, 32;
	add.s32 	%r39, %r39, 32;
	add.s32 	%r38, %r38, 32;
	@%p8 bra 	$L__BB0_2;
$L__BB0_9:
	setp.ge.s32 	%p9, %r2, %r24;
	setp.ge.s32 	%p10, %r5, %r25;
	or.pred  	%p11, %p9, %p10;
	@%p11 bra 	$L__BB0_11;
	// begin inline asm
	{  cvt.f32.f16 %f103, %rs7;}

	// end inline asm
	// begin inline asm
	{  cvt.f32.f16 %f104, %rs8;}

	// end inline asm
	mad.lo.s32 	%r37, %r25, %r2, %r5;
	cvta.to.global.u64 	%rd10, %rd5;
	mul.wide.s32 	%rd11, %r37, 2;
	add.s64 	%rd12, %rd10, %rd11;
	ld.global.u16 	%rs77, [%rd12];
	// begin inline asm
	{  cvt.f32.f16 %f105, %rs77;}

	// end inline asm
	mul.f32 	%f107, %f104, %f105;
	fma.rn.f32 	%f106, %f109, %f103, %f107;
	// begin inline asm
	{  cvt.rn.f16.f32 %rs78, %f106;}

	// end inline asm
	st.global.u16 	[%rd12], %rs78;
$L__BB0_11:
	ret;

}


// ===== COMPILED SASS (sm_100) =====

	.target	sm_100

	.elftype	@"ET_EXEC"


//--------------------- .note.nv.tkinfo           --------------------------
	.section	.note.nv.tkinfo,"",@"SHT_NOTE"
	.sectionflags	@"SHF_NOTE_NV_TKINFO"
	.tkinfo
        /*0018*/ 	.word	0x00000002
        /*0030*/ 	.string	""
        /*0030*/ 	.string	"ptxas"
        /*0030*/ 	.string	"Cuda compilation tools, release 13.0, V13.0.88"
        /*0030*/ 	.string	"Build cuda_13.0.r13.0/compiler.36424714_0"
        /*0030*/ 	.string	"-arch sm_100 -m 64 "



//--------------------- .note.nv.cuinfo           --------------------------
	.section	.note.nv.cuinfo,"",@"SHT_NOTE"
	.sectionflags	@"SHF_NOTE_NV_CUINFO"
        /*0018*/ 	.short	0x0002
        /*001a*/ 	.short	0x0064
        /*001c*/ 	.short	0x0082
	.zero		2


//--------------------- .nv.info                  --------------------------
	.section	.nv.info,"",@"SHT_CUDA_INFO"
	.align	4


	//----- nvinfo : EIATTR_REGCOUNT
	.align		4
        /*0000*/ 	.byte	0x04, 0x2f
        /*0002*/ 	.short	(.L_1 - .L_0)
	.align		4
.L_0:
        /*0004*/ 	.word	index@(_Z22tiled_fp16_gemm_kernelILi32EEvPK6__halfS2_PS0_iiiS0_S0_)
        /*0008*/ 	.word	0x0000001e


	//----- nvinfo : EIATTR_FRAME_SIZE
	.align		4
.L_1:
        /*000c*/ 	.byte	0x04, 0x11
        /*000e*/ 	.short	(.L_3 - .L_2)
	.align		4
.L_2:
        /*0010*/ 	.word	index@(_Z22tiled_fp16_gemm_kernelILi32EEvPK6__halfS2_PS0_iiiS0_S0_)
        /*0014*/ 	.word	0x00000000


	//----- nvinfo : EIATTR_MIN_STACK_SIZE
	.align		4
.L_3:
        /*0018*/ 	.byte	0x04, 0x12
        /*001a*/ 	.short	(.L_5 - .L_4)
	.align		4
.L_4:
        /*001c*/ 	.word	index@(_Z22tiled_fp16_gemm_kernelILi32EEvPK6__halfS2_PS0_iiiS0_S0_)
        /*0020*/ 	.word	0x00000000
.L_5:


//--------------------- .nv.compat                --------------------------
	.section	.nv.compat,"",@"SHT_CUDA_COMPAT_INFO"
	.align	4
        /*0000*/ 	.byte	0x02, 0x09, 0x00, 0x00, 0x02, 0x02, 0x01, 0x00, 0x02, 0x05, 0x05, 0x00, 0x03, 0x07, 0x01, 0x01
        /*0010*/ 	.byte	0x02, 0x03, 0x00, 0x00, 0x02, 0x06, 0x01, 0x00, 0x04, 0x0b, 0x08, 0x00, 0x09, 0x00, 0x00, 0x00
        /*0020*/ 	.byte	0x00, 0x00, 0x00, 0x00


//--------------------- .nv.info._Z22tiled_fp16_gemm_kernelILi32EEvPK6__halfS2_PS0_iiiS0_S0_ --------------------------
	.section	.nv.info._Z22tiled_fp16_gemm_kernelILi32EEvPK6__halfS2_PS0_iiiS0_S0_,"",@"SHT_CUDA_INFO"
	.sectionflags	@""
	.align	4


	//----- nvinfo : EIATTR_CUDA_API_VERSION
	.align		4
        /*0000*/ 	.byte	0x04, 0x37
        /*0002*/ 	.short	(.L_7 - .L_6)
.L_6:
        /*0004*/ 	.word	0x00000082


	//----- nvinfo : EIATTR_KPARAM_INFO
	.align		4
.L_7:
        /*0008*/ 	.byte	0x04, 0x17
        /*000a*/ 	.short	(.L_9 - .L_8)
.L_8:
        /*000c*/ 	.word	0x00000000
        /*0010*/ 	.short	0x0007
        /*0012*/ 	.short	0x0026
        /*0014*/ 	.byte	0x00, 0xf0, 0x09, 0x00


	//----- nvinfo : EIATTR_KPARAM_INFO
	.align		4
.L_9:
        /*0018*/ 	.byte	0x04, 0x17
        /*001a*/ 	.short	(.L_11 - .L_10)
.L_10:
        /*001c*/ 	.word	0x00000000
        /*0020*/ 	.short	0x0006
        /*0022*/ 	.short	0x0024
        /*0024*/ 	.byte	0x00, 0xf0, 0x09, 0x00


	//----- nvinfo : EIATTR_KPARAM_INFO
	.align		4
.L_11:
        /*0028*/ 	.byte	0x04, 0x17
        /*002a*/ 	.short	(.L_13 - .L_12)
.L_12:
        /*002c*/ 	.word	0x00000000
        /*0030*/ 	.short	0x0005
        /*0032*/ 	.short	0x0020
        /*0034*/ 	.byte	0x00, 0xf0, 0x11, 0x00


	//----- nvinfo : EIATTR_KPARAM_INFO
	.align		4
.L_13:
        /*0038*/ 	.byte	0x04, 0x17
        /*003a*/ 	.short	(.L_15 - .L_14)
.L_14:
        /*003c*/ 	.word	0x00000000
        /*0040*/ 	.short	0x0004
        /*0042*/ 	.short	0x001c
        /*0044*/ 	.byte	0x00, 0xf0, 0x11, 0x00


	//----- nvinfo : EIATTR_KPARAM_INFO
	.align		4
.L_15:
        /*0048*/ 	.byte	0x04, 0x17
        /*004a*/ 	.short	(.L_17 - .L_16)
.L_16:
        /*004c*/ 	.word	0x00000000
        /*0050*/ 	.short	0x0003
        /*0052*/ 	.short	0x0018
        /*0054*/ 	.byte	0x00, 0xf0, 0x11, 0x00


	//----- nvinfo : EIATTR_KPARAM_INFO
	.align		4
.L_17:
        /*0058*/ 	.byte	0x04, 0x17
        /*005a*/ 	.short	(.L_19 - .L_18)
.L_18:
        /*005c*/ 	.word	0x00000000
        /*0060*/ 	.short	0x0002
        /*0062*/ 	.short	0x0010
        /*0064*/ 	.byte	0x00, 0xf5, 0x21, 0x00


	//----- nvinfo : EIATTR_KPARAM_INFO
	.align		4
.L_19:
        /*0068*/ 	.byte	0x04, 0x17
        /*006a*/ 	.short	(.L_21 - .L_20)
.L_20:
        /*006c*/ 	.word	0x00000000
        /*0070*/ 	.short	0x0001
        /*0072*/ 	.short	0x0008
        /*0074*/ 	.byte	0x00, 0xf5, 0x21, 0x00


	//----- nvinfo : EIATTR_KPARAM_INFO
	.align		4
.L_21:
        /*0078*/ 	.byte	0x04, 0x17
        /*007a*/ 	.short	(.L_23 - .L_22)
.L_22:
        /*007c*/ 	.word	0x00000000
        /*0080*/ 	.short	0x0000
        /*0082*/ 	.short	0x0000
        /*0084*/ 	.byte	0x00, 0xf5, 0x21, 0x00


	//----- nvinfo : EIATTR_SPARSE_MMA_MASK
	.align		4
.L_23:
        /*0088*/ 	.byte	0x03, 0x50
        /*008a*/ 	.short	0x0000


	//----- nvinfo : EIATTR_MAXREG_COUNT
	.align		4
        /*008c*/ 	.byte	0x03, 0x1b
        /*008e*/ 	.short	0x00ff


	//----- nvinfo : EIATTR_NUM_BARRIERS
	.align		4
        /*0090*/ 	.byte	0x02, 0x4c
        /*0092*/ 	.byte	0x01
	.zero		1


	//----- nvinfo : EIATTR_MERCURY_ISA_VERSION
	.align		4
        /*0094*/ 	.byte	0x03, 0x5f
        /*0096*/ 	.short	0x0101


	//----- nvinfo : EIATTR_VRC_CTA_INIT_COUNT
	.align		4
        /*0098*/ 	.byte	0x02, 0x4a
	.zero		1
	.zero		1


	//----- nvinfo : EIATTR_EXIT_INSTR_OFFSETS
	.align		4
        /*009c*/ 	.byte	0x04, 0x1c
        /*009e*/ 	.short	(.L_25 - .L_24)


	//   ....[0]....
.L_24:
        /*00a0*/ 	.word	0x00000c20


	//   ....[1]....
        /*00a4*/ 	.word	0x00000d00


	//----- nvinfo : EIATTR_CBANK_PARAM_SIZE
	.align		4
.L_25:
        /*00a8*/ 	.byte	0x03, 0x19
        /*00aa*/ 	.short	0x0028


	//----- nvinfo : EIATTR_PARAM_CBANK
	.align		4
        /*00ac*/ 	.byte	0x04, 0x0a
        /*00ae*/ 	.short	(.L_27 - .L_26)
	.align		4
.L_26:
        /*00b0*/ 	.word	index@(.nv.constant0._Z22tiled_fp16_gemm_kernelILi32EEvPK6__halfS2_PS0_iiiS0_S0_)
        /*00b4*/ 	.short	0x0380
        /*00b6*/ 	.short	0x0028


	//----- nvinfo : EIATTR_SW_WAR
	.align		4
.L_27:
        /*00b8*/ 	.byte	0x04, 0x36
        /*00ba*/ 	.short	(.L_29 - .L_28)
.L_28:
        /*00bc*/ 	.word	0x00000008
.L_29:


//--------------------- .nv.callgraph             --------------------------
	.section	.nv.callgraph,"",@"SHT_CUDA_CALLGRAPH"
	.align	4
	.sectionentsize	8
	.align		4
        /*0000*/ 	.word	0x00000000
	.align		4
        /*0004*/ 	.word	0xffffffff
	.align		4
        /*0008*/ 	.word	0x00000000
	.align		4
        /*000c*/ 	.word	0xfffffffe
	.align		4
        /*0010*/ 	.word	0x00000000
	.align		4
        /*0014*/ 	.word	0xfffffffd
	.align		4
        /*0018*/ 	.word	0x00000000
	.align		4
        /*001c*/ 	.word	0xfffffffc


//--------------------- .text._Z22tiled_fp16_gemm_kernelILi32EEvPK6__halfS2_PS0_iiiS0_S0_ --------------------------
	.section	.text._Z22tiled_fp16_gemm_kernelILi32EEvPK6__halfS2_PS0_iiiS0_S0_,"ax",@progbits
	.align	128
        .global         _Z22tiled_fp16_gemm_kernelILi32EEvPK6__halfS2_PS0_iiiS0_S0_
        .type           _Z22tiled_fp16_gemm_kernelILi32EEvPK6__halfS2_PS0_iiiS0_S0_,@function
        .size           _Z22tiled_fp16_gemm_kernelILi32EEvPK6__halfS2_PS0_iiiS0_S0_,(.L_x_3 - _Z22tiled_fp16_gemm_kernelILi32EEvPK6__halfS2_PS0_iiiS0_S0_)
        .other          _Z22tiled_fp16_gemm_kernelILi32EEvPK6__halfS2_PS0_iiiS0_S0_,@"STO_CUDA_ENTRY STV_DEFAULT"
_Z22tiled_fp16_gemm_kernelILi32EEvPK6__halfS2_PS0_iiiS0_S0_:
.text._Z22tiled_fp16_gemm_kernelILi32EEvPK6__halfS2_PS0_iiiS0_S0_:
[----:B------:R-:W-:Y:S01]  /*0000*/  LDC R1, c[0x0][0x37c] ;  /* 0x0000df00ff017b82 */ /* 0x000fe20000000800 */
[----:B------:R-:W0:Y:S01]  /*0010*/  S2R R8, SR_CTAID.Y ;  /* 0x0000000000087919 */ /* 0x000e220000002600 */
[----:B------:R-:W1:Y:S01]  /*0020*/  LDCU UR10, c[0x0][0x3a0] ;  /* 0x00007400ff0a77ac */ /* 0x000e620008000800 */
[----:B------:R-:W-:Y:S01]  /*0030*/  HFMA2 R18, -RZ, RZ, 0, 0 ;  /* 0x00000000ff127431 */ /* 0x000fe200000001ff */
[----:B------:R-:W0:Y:S01]  /*0040*/  S2R R0, SR_TID.Y ;  /* 0x0000000000007919 */ /* 0x000e220000002200 */
[----:B------:R-:W2:Y:S01]  /*0050*/  LDCU.64 UR8, c[0x0][0x358] ;  /* 0x00006b00ff0877ac */ /* 0x000ea20008000a00 */
[----:B------:R-:W3:Y:S01]  /*0060*/  S2R R2, SR_CTAID.X ;  /* 0x0000000000027919 */ /* 0x000ee20000002500 */
[----:B------:R-:W3:Y:S01]  /*0070*/  S2R R11, SR_TID.X ;  /* 0x00000000000b7919 */ /* 0x000ee20000002100 */
[----:B-1----:R-:W-:Y:S01]  /*0080*/  UISETP.GE.AND UP0, UPT, UR10, 0x1, UPT ;  /* 0x000000010a00788c */ /* 0x002fe2000bf06270 */
[----:B0-----:R-:W-:Y:S02]  /*0090*/  LEA R8, R8, R0, 0x5 ;  /* 0x0000000008087211 */ /* 0x001fe400078e28ff */
[----:B---3--:R-:W-:-:S06]  /*00a0*/  LEA R9, R2, R11, 0x5 ;  /* 0x0000000b02097211 */ /* 0x008fcc00078e28ff */
[----:B--2---:R-:W-:Y:S05]  /*00b0*/  BRA.U !UP0, `(.L_x_0) ;  /* 0x0000000908cc7547 */ /* 0x004fea000b800000 */
[----:B------:R-:W0:Y:S01]  /*00c0*/  S2UR UR7, SR_CgaCtaId ;  /* 0x00000000000779c3 */ /* 0x000e220000008800 */
[----:B------:R-:W1:Y:S01]  /*00d0*/  LDCU UR11, c[0x0][0x39c] ;  /* 0x00007380ff0b77ac */ /* 0x000e620008000800 */
[----:B------:R-:W-:Y:S01]  /*00e0*/  MOV R18, RZ ;  /* 0x000000ff00127202 */ /* 0x000fe20000000f00 */
[----:B------:R-:W-:Y:S01]  /*00f0*/  IMAD R10, R8, UR10, R11 ;  /* 0x0000000a080a7c24 */ /* 0x000fe2000f8e020b */
[----:B------:R-:W-:Y:S01]  /*0100*/  UMOV UR5, 0x400 ;  /* 0x0000040000057882 */ /* 0x000fe20000000000 */
[----:B------:R-:W-:-:S03]  /*0110*/  UIADD3 UR4, UPT, UPT, UR10, 0x1f, URZ ;  /* 0x0000001f0a047890 */ /* 0x000fc6000fffe0ff */
[----:B------:R-:W2:Y:S01]  /*0120*/  LDC R12, c[0x0][0x39c] ;  /* 0x0000e700ff0c7b82 */ /* 0x000ea20000000800 */
[----:B------:R-:W-:Y:S02]  /*0130*/  UIADD3 UR6, UPT, UPT, UR5, 0x800, URZ ;  /* 0x0000080005067890 */ /* 0x000fe4000fffe0ff */
[----:B------:R-:W-:Y:S01]  /*0140*/  USHF.R.U32.HI UR4, URZ, 0x5, UR4 ;  /* 0x00000005ff047899 */ /* 0x000fe20008011604 */
[----:B------:R-:W3:Y:S01]  /*0150*/  LDCU UR13, c[0x0][0x3a0] ;  /* 0x00007400ff0d77ac */ /* 0x000ee20008000800 */
[----:B------:R-:W4:Y:S01]  /*0160*/  LDCU UR12, c[0x0][0x398] ;  /* 0x00007300ff0c77ac */ /* 0x000f220008000800 */
[----:B-1----:R-:W-:Y:S01]  /*0170*/  IMAD R17, R0, UR11, R11 ;  /* 0x0000000b00117c24 */ /* 0x002fe2000f8e020b */
[----:B------:R-:W-:Y:S02]  /*0180*/  UIADD3 UR4, UPT, UPT, -UR4, URZ, URZ ;  /* 0x000000ff04047290 */ /* 0x000fe4000fffe1ff */
[----:B0-----:R-:W-:Y:S02]  /*0190*/  ULEA UR5, UR7, UR5, 0x18 ;  /* 0x0000000507057291 */ /* 0x001fe4000f8ec0ff */
[----:B------:R-:W-:Y:S01]  /*01a0*/  LEA R17, R2, R17, 0x5 ;  /* 0x0000001102117211 */ /* 0x000fe200078e28ff */
[----:B------:R-:W-:-:S03]  /*01b0*/  ULEA UR6, UR7, UR6, 0x18 ;  /* 0x0000000607067291 */ /* 0x000fc6000f8ec0ff */
[----:B------:R-:W-:-:S03]  /*01c0*/  LEA R14, R0, UR5, 0x6 ;  /* 0x00000005000e7c11 */ /* 0x000fc6000f8e30ff */
[C---:B------:R-:W-:Y:S02]  /*01d0*/  LEA R15, R11.reuse, UR6, 0x1 ;  /* 0x000000060b0f7c11 */ /* 0x040fe4000f8e08ff */
[----:B------:R-:W-:Y:S02]  /*01e0*/  LEA R16, R11, R14, 0x1 ;  /* 0x0000000e0b107211 */ /* 0x000fe400078e08ff */
[----:B---34-:R-:W-:-:S07]  /*01f0*/  LEA R13, R0, R15, 0x6 ;  /* 0x0000000f000d7211 */ /* 0x018fce00078e30ff */
.L_x_1:
[----:B------:R-:W-:Y:S02]  /*0200*/  ISETP.GE.U32.AND P1, PT, R11, UR13, PT ;  /* 0x0000000d0b007c0c */ /* 0x000fe4000bf26070 */
[----:B------:R-:W-:Y:S02]  /*0210*/  ISETP.GE.U32.AND P0, PT, R0, UR13, PT ;  /* 0x0000000d00007c0c */ /* 0x000fe4000bf06070 */
[----:B------:R-:W-:Y:S02]  /*0220*/  ISETP.GE.OR P1, PT, R8, UR12, P1 ;  /* 0x0000000c08007c0c */ /* 0x000fe40008f26670 */
[----:B--2---:R-:W-:-:S11]  /*0230*/  ISETP.GE.OR P0, PT, R9, R12, P0 ;  /* 0x0000000c0900720c */ /* 0x004fd60000706670 */
[----:B------:R-:W0:Y:S08]  /*0240*/  @!P1 LDC.64 R2, c[0x0][0x380] ;  /* 0x0000e000ff029b82 */ /* 0x000e300000000a00 */
[----:B------:R-:W1:Y:S01]  /*0250*/  @!P0 LDC.64 R4, c[0x0][0x388] ;  /* 0x0000e200ff048b82 */ /* 0x000e620000000a00 */
[----:B0-----:R-:W-:-:S05]  /*0260*/  @!P1 IMAD.WIDE.U32 R2, R10, 0x2, R2 ;  /* 0x000000020a029825 */ /* 0x001fca00078e0002 */
[----:B------:R-:W2:Y:S01]  /*0270*/  @!P1 LDG.E.U16.CONSTANT R25, desc[UR8][R2.64] ;  /* 0x0000000802199981 */ /* 0x000ea2000c1e9500 */
[----:B-1----:R-:W-:-:S05]  /*0280*/  @!P0 IMAD.WIDE.U32 R6, R17, 0x2, R4 ;  /* 0x0000000211068825 */ /* 0x002fca00078e0004 */
[----:B------:R-:W3:Y:S01]  /*0290*/  @!P0 LDG.E.U16.CONSTANT R22, desc[UR8][R6.64] ;  /* 0x0000000806168981 */ /* 0x000ee2000c1e9500 */
[----:B------:R-:W-:-:S04]  /*02a0*/  UIADD3 UR4, UPT, UPT, UR4, 0x1, URZ ;  /* 0x0000000104047890 */ /* 0x000fc8000fffe0ff */
[----:B------:R-:W-:Y:S01]  /*02b0*/  UISETP.NE.AND UP0, UPT, UR4, URZ, UPT ;  /* 0x000000ff0400728c */ /* 0x000fe2000bf05270 */
[----:B------:R-:W-:Y:S02]  /*02c0*/  IADD3 R0, PT, PT, R0, 0x20, RZ ;  /* 0x0000002000007810 */ /* 0x000fe40007ffe0ff */
[----:B------:R-:W-:Y:S02]  /*02d0*/  IADD3 R11, PT, PT, R11, 0x20, RZ ;  /* 0x000000200b0b7810 */ /* 0x000fe40007ffe0ff */
[----:B------:R-:W-:Y:S02]  /*02e0*/  IADD3 R10, PT, PT, R10, 0x20, RZ ;  /* 0x000000200a0a7810 */ /* 0x000fe40007ffe0ff */
[----:B------:R-:W-:Y:S02]  /*02f0*/  LEA R17, R12, R17, 0x5 ;  /* 0x000000110c117211 */ /* 0x000fe400078e28ff */
[----:B------:R-:W-:Y:S02]  /*0300*/  @P1 PRMT R25, RZ, 0x7610, R25 ;  /* 0x00007610ff191816 */ /* 0x000fe40000000019 */
[----:B------:R-:W-:-:S03]  /*0310*/  @P0 PRMT R22, RZ, 0x7610, R22 ;  /* 0x00007610ff160816 */ /* 0x000fc60000000016 */
[----:B--2---:R-:W-:Y:S04]  /*0320*/  STS.U16 [R16], R25 ;  /* 0x0000001910007388 */ /* 0x004fe80000000400 */
[----:B---3--:R-:W-:Y:S01]  /*0330*/  STS.U16 [R13], R22 ;  /* 0x000000160d007388 */ /* 0x008fe20000000400 */
[----:B------:R-:W-:Y:S06]  /*0340*/  BAR.SYNC.DEFER_BLOCKING 0x0 ;  /* 0x0000000000007b1d */ /* 0x000fec0000010000 */
[----:B------:R-:W0:Y:S04]  /*0350*/  LDS.64 R4, [R14] ;  /* 0x000000000e047984 */ /* 0x000e280000000a00 */
[----:B------:R-:W1:Y:S04]  /*0360*/  LDS.U16 R26, [R15] ;  /* 0x000000000f1a7984 */ /* 0x000e680000000400 */
[----:B------:R-:W2:Y:S04]  /*0370*/  LDS.U16 R27, [R15+0x40] ;  /* 0x000040000f1b7984 */ /* 0x000ea80000000400 */
[----:B------:R-:W3:Y:S04]  /*0380*/  LDS.U16 R24, [R15+0x80] ;  /* 0x000080000f187984 */ /* 0x000ee80000000400 */
[----:B------:R-:W4:Y:S04]  /*0390*/  LDS.U16 R23, [R15+0xc0] ;  /* 0x0000c0000f177984 */ /* 0x000f280000000400 */
[----:B------:R-:W5:Y:S04]  /*03a0*/  LDS.64 R6, [R14+0x8] ;  /* 0x000008000e067984 */ /* 0x000f680000000a00 */
[----:B------:R-:W5:Y:S04]  /*03b0*/  LDS.U16 R19, [R15+0x100] ;  /* 0x000100000f137984 */ /* 0x000f680000000400 */
[----:B------:R-:W5:Y:S04]  /*03c0*/  LDS.U16 R21, [R15+0x140] ;  /* 0x000140000f157984 */ /* 0x000f680000000400 */
[----:B------:R-:W5:Y:S04]  /*03d0*/  LDS.U16 R20, [R15+0x180] ;  /* 0x000180000f147984 */ /* 0x000f680000000400 */
[----:B------:R-:W5:Y:S01]  /*03e0*/  LDS.U16 R22, [R15+0x1c0] ;  /* 0x0001c0000f167984 */ /* 0x000f620000000400 */
[----:B0-----:R-:W-:-:S02]  /*03f0*/  HADD2.F32 R3, -RZ, R4.H0_H0 ;  /* 0x20000004ff037230 */ /* 0x001fc40000004100 */
[----:B-1----:R-:W-:Y:S02]  /*0400*/  HADD2.F32 R26, -RZ, R26.H0_H0 ;  /* 0x2000001aff1a7230 */ /* 0x002fe40000004100 */
[----:B------:R-:W-:Y:S02]  /*0410*/  HADD2.F32 R4, -RZ, R4.H1_H1 ;  /* 0x30000004ff047230 */ /* 0x000fe40000004100 */
[----:B--2---:R-:W-:Y:S02]  /*0420*/  HADD2.F32 R27, -RZ, R27.H0_H0 ;  /* 0x2000001bff1b7230 */ /* 0x004fe40000004100 */
[----:B------:R-:W-:Y:S01]  /*0430*/  FFMA R3, R3, R26, R18 ;  /* 0x0000001a03037223 */ /* 0x000fe20000000012 */
[----:B------:R-:W-:Y:S01]  /*0440*/  HADD2.F32 R2, -RZ, R5.H0_H0 ;  /* 0x20000005ff027230 */ /* 0x000fe20000004100 */
[----:B------:R-:W0:Y:S01]  /*0450*/  LDS.U16 R18, [R15+0x200] ;  /* 0x000200000f127984 */ /* 0x000e220000000400 */
[----:B---3--:R-:W-:Y:S02]  /*0460*/  HADD2.F32 R24, -RZ, R24.H0_H0 ;  /* 0x20000018ff187230 */ /* 0x008fe40000004100 */
[----:B------:R-:W-:Y:S01]  /*0470*/  FFMA R3, R4, R27, R3 ;  /* 0x0000001b04037223 */ /* 0x000fe20000000003 */
[----:B------:R-:W-:Y:S03]  /*0480*/  LDS.U16 R26, [R15+0x380] ;  /* 0x000380000f1a7984 */ /* 0x000fe60000000400 */
[----:B------:R-:W-:-:S02]  /*0490*/  FFMA R24, R2, R24, R3 ;  /* 0x0000001802187223 */ /* 0x000fc40000000003 */
[----:B------:R-:W1:Y:S01]  /*04a0*/  LDS.64 R2, [R14+0x10] ;  /* 0x000010000e027984 */ /* 0x000e620000000a00 */
[----:B------:R-:W-:Y:S02]  /*04b0*/  HADD2.F32 R5, -RZ, R5.H1_H1 ;  /* 0x30000005ff057230 */ /* 0x000fe40000004100 */
[----:B----4-:R-:W-:Y:S02]  /*04c0*/  HADD2.F32 R4, -RZ, R23.H0_H0 ;  /* 0x20000017ff047230 */ /* 0x010fe40000004100 */
[----:B------:R-:W2:Y:S03]  /*04d0*/  LDS.U16 R23, [R15+0x240] ;  /* 0x000240000f177984 */ /* 0x000ea60000000400 */
[----:B------:R-:W-:Y:S02]  /*04e0*/  FFMA R4, R5, R4, R24 ;  /* 0x0000000405047223 */ /* 0x000fe40000000018 */
[----:B------:R-:W3:Y:S01]  /*04f0*/  LDS.U16 R24, [R15+0x280] ;  /* 0x000280000f187984 */ /* 0x000ee20000000400 */
[----:B-----5:R-:W-:-:S02]  /*0500*/  HADD2.F32 R5, -RZ, R6.H0_H0 ;  /* 0x20000006ff057230 */ /* 0x020fc40000004100 */
[----:B------:R-:W-:Y:S02]  /*0510*/  HADD2.F32 R19, -RZ, R19.H0_H0 ;  /* 0x20000013ff137230 */ /* 0x000fe40000004100 */
[----:B------:R-:W-:-:S03]  /*0520*/  HADD2.F32 R21, -RZ, R21.H0_H0 ;  /* 0x20000015ff157230 */ /* 0x000fc60000004100 */
[----:B------:R-:W-:Y:S01]  /*0530*/  FFMA R4, R5, R19, R4 ;  /* 0x0000001305047223 */ /* 0x000fe20000000004 */
[----:B------:R-:W-:Y:S01]  /*0540*/  HADD2.F32 R5, -RZ, R6.H1_H1 ;  /* 0x30000006ff057230 */ /* 0x000fe20000004100 */
[----:B------:R-:W4:Y:S01]  /*0550*/  LDS.U16 R19, [R15+0x2c0] ;  /* 0x0002c0000f137984 */ /* 0x000f220000000400 */
[----:B------:R-:W-:Y:S02]  /*0560*/  HADD2.F32 R25, -RZ, R20.H0_H0 ;  /* 0x20000014ff197230 */ /* 0x000fe40000004100 */
[----:B------:R-:W-:Y:S02]  /*0570*/  HADD2.F32 R6, -RZ, R7.H0_H0 ;  /* 0x20000007ff067230 */ /* 0x000fe40000004100 */
[----:B------:R-:W-:Y:S01]  /*0580*/  FFMA R21, R5, R21, R4 ;  /* 0x0000001505157223 */ /* 0x000fe20000000004 */
[----:B------:R-:W5:Y:S04]  /*0590*/  LDS.U16 R20, [R15+0x300] ;  /* 0x000300000f147984 */ /* 0x000f680000000400 */
[----:B------:R-:W5:Y:S01]  /*05a0*/  LDS.64 R4, [R14+0x18] ;  /* 0x000018000e047984 */ /* 0x000f620000000a00 */
[----:B------:R-:W-:-:S03]  /*05b0*/  FFMA R6, R6, R25, R21 ;  /* 0x0000001906067223 */ /* 0x000fc60000000015 */
[----:B------:R-:W5:Y:S01]  /*05c0*/  LDS.U16 R25, [R15+0x340] ;  /* 0x000340000f197984 */ /* 0x000f620000000400 */
[----:B------:R-:W-:Y:S02]  /*05d0*/  HADD2.F32 R7, -RZ, R7.H1_H1 ;  /* 0x30000007ff077230 */ /* 0x000fe40000004100 */
[----:B------:R-:W-:Y:S02]  /*05e0*/  HADD2.F32 R22, -RZ, R22.H0_H0 ;  /* 0x20000016ff167230 */ /* 0x000fe40000004100 */
[----:B0-----:R-:W-:-:S03]  /*05f0*/  HADD2.F32 R18, -RZ, R18.H0_H0 ;  /* 0x20000012ff127230 */ /* 0x001fc60000004100 */
[----:B------:R-:W-:Y:S01]  /*0600*/  FFMA R6, R7, R22, R6 ;  /* 0x0000001607067223 */ /* 0x000fe20000000006 */
[--C-:B-1----:R-:W-:Y:S01]  /*0610*/  HADD2.F32 R7, -RZ, R2.reuse.H0_H0 ;  /* 0x20000002ff077230 */ /* 0x102fe20000004100 */
[----:B------:R-:W0:Y:S01]  /*0620*/  LDS.U16 R22, [R15+0x3c0] ;  /* 0x0003c0000f167984 */ /* 0x000e220000000400 */
[----:B------:R-:W-:Y:S02]  /*0630*/  HADD2.F32 R21, -RZ, R2.H1_H1 ;  /* 0x30000002ff157230 */ /* 0x000fe40000004100 */
[----:B--2---:R-:W-:Y:S02]  /*0640*/  HADD2.F32 R23, -RZ, R23.H0_H0 ;  /* 0x20000017ff177230 */ /* 0x004fe40000004100 */
[----:B------:R-:W-:Y:S01]  /*0650*/  FFMA R6, R7, R18, R6 ;  /* 0x0000001207067223 */ /* 0x000fe20000000006 */
[----:B------:R-:W-:Y:S01]  /*0660*/  HADD2.F32 R7, -RZ, R3.H0_H0 ;  /* 0x20000003ff077230 */ /* 0x000fe20000004100 */
[----:B------:R-:W-:Y:S01]  /*0670*/  LDS.U16 R18, [R15+0x4c0] ;  /* 0x0004c0000f127984 */ /* 0x000fe20000000400 */
[----:B---3--:R-:W-:-:S02]  /*0680*/  HADD2.F32 R24, -RZ, R24.H0_H0 ;  /* 0x20000018ff187230 */ /* 0x008fc40000004100 */
[----:B------:R-:W-:Y:S02]  /*0690*/  FFMA R6, R21, R23, R6 ;  /* 0x0000001715067223 */ /* 0x000fe40000000006 */
[----:B------:R-:W1:Y:S02]  /*06a0*/  LDS.U16 R21, [R15+0x400] ;  /* 0x000400000f157984 */ /* 0x000e640000000400 */
[----:B------:R-:W-:Y:S02]  /*06b0*/  FFMA R24, R7, R24, R6 ;  /* 0x0000001807187223 */ /* 0x000fe40000000006 */
[----:B------:R-:W2:Y:S01]  /*06c0*/  LDS.64 R6, [R14+0x20] ;  /* 0x000020000e067984 */ /* 0x000ea20000000a00 */
[----:B------:R-:W-:Y:S02]  /*06d0*/  HADD2.F32 R3, -RZ, R3.H1_H1 ;  /* 0x30000003ff037230 */ /* 0x000fe40000004100 */
[----:B----4-:R-:W-:Y:S01]  /*06e0*/  HADD2.F32 R19, -RZ, R19.H0_H0 ;  /* 0x20000013ff137230 */ /* 0x010fe20000004100 */
[----:B------:R-:W3:Y:S04]  /*06f0*/  LDS.U16 R23, [R15+0x440] ;  /* 0x000440000f177984 */ /* 0x000ee80000000400 */
[----:B------:R-:W-:Y:S01]  /*0700*/  FFMA R3, R3, R19, R24 ;  /* 0x0000001303037223 */ /* 0x000fe20000000018 */
[----:B-----5:R-:W-:Y:S01]  /*0710*/  HADD2.F32 R20, -RZ, R20.H0_H0 ;  /* 0x20000014ff147230 */ /* 0x020fe20000004100 */
[----:B------:R-:W4:Y:S01]  /*0720*/  LDS.U16 R24, [R15+0x480] ;  /* 0x000480000f187984 */ /* 0x000f220000000400 */
[----:B------:R-:W-:-:S02]  /*0730*/  HADD2.F32 R2, -RZ, R4.H0_H0 ;  /* 0x20000004ff027230 */ /* 0x000fc40000004100 */
[----:B------:R-:W-:-:S03]  /*0740*/  HADD2.F32 R25, -RZ, R25.H0_H0 ;  /* 0x20000019ff197230 */ /* 0x000fc60000004100 */
[----:B------:R-:W-:Y:S01]  /*0750*/  FFMA R2, R2, R20, R3 ;  /* 0x0000001402027223 */ /* 0x000fe20000000003 */
[----:B------:R-:W-:Y:S01]  /*0760*/  HADD2.F32 R3, -RZ, R4.H1_H1 ;  /* 0x30000004ff037230 */ /* 0x000fe20000004100 */
[----:B------:R-:W-:Y:S01]  /*0770*/  LDS.U16 R20, [R15+0x5c0] ;  /* 0x0005c0000f147984 */ /* 0x000fe20000000400 */
[----:B------:R-:W-:Y:S02]  /*0780*/  HADD2.F32 R19, -RZ, R5.H0_H0 ;  /* 0x20000005ff137230 */ /* 0x000fe40000004100 */
[----:B------:R-:W-:Y:S02]  /*0790*/  HADD2.F32 R26, -RZ, R26.H0_H0 ;  /* 0x2000001aff1a7230 */ /* 0x000fe40000004100 */
[----:B------:R-:W-:Y:S02]  /*07a0*/  FFMA R4, R3, R25, R2 ;  /* 0x0000001903047223 */ /* 0x000fe40000000002 */
[----:B------:R-:W5:Y:S04]  /*07b0*/  LDS.64 R2, [R14+0x28] ;  /* 0x000028000e027984 */ /* 0x000f680000000a00 */
[----:B------:R-:W5:Y:S01]  /*07c0*/  LDS.U16 R25, [R15+0x500] ;  /* 0x000500000f197984 */ /* 0x000f620000000400 */
[----:B------:R-:W-:-:S03]  /*07d0*/  FFMA R4, R19, R26, R4 ;  /* 0x0000001a13047223 */ /* 0x000fc60000000004 */
[----:B------:R-:W5:Y:S01]  /*07e0*/  LDS.U16 R26, [R15+0x540] ;  /* 0x000540000f1a7984 */ /* 0x000f620000000400 */
[----:B------:R-:W-:Y:S02]  /*07f0*/  HADD2.F32 R5, -RZ, R5.H1_H1 ;  /* 0x30000005ff057230 */ /* 0x000fe40000004100 */
[----:B0-----:R-:W-:Y:S01]  /*0800*/  HADD2.F32 R22, -RZ, R22.H0_H0 ;  /* 0x20000016ff167230 */ /* 0x001fe20000004100 */
[----:B------:R-:W0:Y:S01]  /*0810*/  LDS.U16 R19, [R15+0x580] ;  /* 0x000580000f137984 */ /* 0x000e220000000400 */
[----:B-1----:R-:W-:-:S03]  /*0820*/  HADD2.F32 R21, -RZ, R21.H0_H0 ;  /* 0x20000015ff157230 */ /* 0x002fc60000004100 */
[----:B------:R-:W-:Y:S01]  /*0830*/  FFMA R4, R5, R22, R4 ;  /* 0x0000001605047223 */ /* 0x000fe20000000004 */
[--C-:B--2---:R-:W-:Y:S01]  /*0840*/  HADD2.F32 R5, -RZ, R6.reuse.H0_H0 ;  /* 0x20000006ff057230 */ /* 0x104fe20000004100 */
[----:B------:R-:W-:Y:S01]  /*0850*/  LDS.U16 R22, [R15+0x680] ;  /* 0x000680000f167984 */ /* 0x000fe20000000400 */
[----:B------:R-:W-:Y:S02]  /*0860*/  HADD2.F32 R27, -RZ, R6.H1_H1 ;  /* 0x30000006ff1b7230 */ /* 0x000fe40000004100 */
[----:B---3--:R-:W-:Y:S02]  /*0870*/  HADD2.F32 R23, -RZ, R23.H0_H0 ;  /* 0x20000017ff177230 */ /* 0x008fe40000004100 */
[----:B------:R-:W-:Y:S01]  /*0880*/  FFMA R4, R5, R21, R4 ;  /* 0x0000001505047223 */ /* 0x000fe20000000004 */
[----:B------:R-:W-:Y:S01]  /*0890*/  HADD2.F32 R5, -RZ, R7.H0_H0 ;  /* 0x20000007ff057230 */ /* 0x000fe20000004100 */
[----:B------:R-:W1:Y:S01]  /*08a0*/  LDS.U16 R21, [R15+0x600] ;  /* 0x000600000f157984 */ /* 0x000e620000000400 */
[----:B----4-:R-:W-:-:S02]  /*08b0*/  HADD2.F32 R24, -RZ, R24.H0_H0 ;  /* 0x20000018ff187230 */ /* 0x010fc40000004100 */
[----:B------:R-:W-:Y:S01]  /*08c0*/  FFMA R4, R27, R23, R4 ;  /* 0x000000171b047223 */ /* 0x000fe20000000004 */
[----:B------:R-:W-:Y:S02]  /*08d0*/  HADD2.F32 R7, -RZ, R7.H1_H1 ;  /* 0x30000007ff077230 */ /* 0x000fe40000004100 */
[----:B------:R-:W-:Y:S02]  /*08e0*/  HADD2.F32 R18, -RZ, R18.H0_H0 ;  /* 0x20000012ff127230 */ /* 0x000fe40000004100 */
[----:B------:R-:W-:Y:S02]  /*08f0*/  FFMA R24, R5, R24, R4 ;  /* 0x0000001805187223 */ /* 0x000fe40000000004 */
[----:B------:R-:W2:Y:S02]  /*0900*/  LDS.64 R4, [R14+0x30] ;  /* 0x000030000e047984 */ /* 0x000ea40000000a00 */
[----:B------:R-:W-:Y:S02]  /*0910*/  FFMA R7, R7, R18, R24 ;  /* 0x0000001207077223 */ /* 0x000fe40000000018 */
[----:B------:R-:W3:Y:S01]  /*0920*/  LDS.U16 R18, [R15+0x640] ;  /* 0x000640000f127984 */ /* 0x000ee20000000400 */
[----:B-----5:R-:W-:-:S02]  /*0930*/  HADD2.F32 R6, -RZ, R2.H0_H0 ;  /* 0x20000002ff067230 */ /* 0x020fc40000004100 */
[----:B------:R-:W-:Y:S02]  /*0940*/  HADD2.F32 R25, -RZ, R25.H0_H0 ;  /* 0x20000019ff197230 */ /* 0x000fe40000004100 */
[----:B------:R-:W-:Y:S02]  /*0950*/  HADD2.F32 R23, -RZ, R2.H1_H1 ;  /* 0x30000002ff177230 */ /* 0x000fe40000004100 */
[----:B------:R-:W-:Y:S02]  /*0960*/  HADD2.F32 R26, -RZ, R26.H0_H0 ;  /* 0x2000001aff1a7230 */ /* 0x000fe40000004100 */
[----:B------:R-:W-:Y:S01]  /*0970*/  FFMA R6, R6, R25, R7 ;  /* 0x0000001906067223 */ /* 0x000fe20000000007 */
[----:B------:R-:W4:Y:S03]  /*0980*/  LDS.U16 R2, [R15+0x6c0] ;  /* 0x0006c0000f027984 */ /* 0x000f260000000400 */
[----:B------:R-:W-:-:S02]  /*0990*/  FFMA R26, R23, R26, R6 ;  /* 0x0000001a171a7223 */ /* 0x000fc40000000006 */
[----:B------:R-:W5:Y:S01]  /*09a0*/  LDS.64 R6, [R14+0x38] ;  /* 0x000038000e067984 */ /* 0x000f620000000a00 */
[----:B0-----:R-:W-:-:S03]  /*09b0*/  HADD2.F32 R24, -RZ, R19.H0_H0 ;  /* 0x20000013ff187230 */ /* 0x001fc60000004100 */
[----:B------:R-:W0:Y:S01]  /*09c0*/  LDS.U16 R23, [R15+0x700] ;  /* 0x000700000f177984 */ /* 0x000e220000000400 */
[----:B------:R-:W-:-:S03]  /*09d0*/  HADD2.F32 R25, -RZ, R3.H0_H0 ;  /* 0x20000003ff197230 */ /* 0x000fc60000004100 */
[----:B------:R-:W0:Y:S02]  /*09e0*/  LDS.U16 R19, [R15+0x740] ;  /* 0x000740000f137984 */ /* 0x000e240000000400 */
[----:B------:R-:W-:Y:S02]  /*09f0*/  FFMA R25, R25, R24, R26 ;  /* 0x0000001819197223 */ /* 0x000fe4000000001a */
[----:B------:R-:W0:Y:S01]  /*0a00*/  LDS.U16 R24, [R15+0x780] ;  /* 0x000780000f187984 */ /* 0x000e220000000400 */
[----:B------:R-:W-:-:S03]  /*0a10*/  HADD2.F32 R26, -RZ, R3.H1_H1 ;  /* 0x30000003ff1a7230 */ /* 0x000fc60000004100 */
[----:B------:R-:W0:Y:S01]  /*0a20*/  LDS.U16 R3, [R15+0x7c0] ;  /* 0x0007c0000f037984 */ /* 0x000e220000000400 */
[----:B------:R-:W-:-:S05]  /*0a30*/  HADD2.F32 R20, -RZ, R20.H0_H0 ;  /* 0x20000014ff147230 */ /* 0x000fca0000004100 */
[----:B------:R-:W-:Y:S01]  /*0a40*/  FFMA R20, R26, R20, R25 ;  /* 0x000000141a147223 */ /* 0x000fe20000000019 */
[----:B-1----:R-:W-:Y:S02]  /*0a50*/  HADD2.F32 R25, -RZ, R21.H0_H0 ;  /* 0x20000015ff197230 */ /* 0x002fe40000004100 */
[----:B--2---:R-:W-:Y:S02]  /*0a60*/  HADD2.F32 R21, -RZ, R4.H0_H0 ;  /* 0x20000004ff157230 */ /* 0x004fe40000004100 */
[----:B---3--:R-:W-:-:S03]  /*0a70*/  HADD2.F32 R18, -RZ, R18.H0_H0 ;  /* 0x20000012ff127230 */ /* 0x008fc60000004100 */
[----:B------:R-:W-:Y:S01]  /*0a80*/  FFMA R20, R21, R25, R20 ;  /* 0x0000001915147223 */ /* 0x000fe20000000014 */
[----:B------:R-:W-:Y:S02]  /*0a90*/  HADD2.F32 R21, -RZ, R4.H1_H1 ;  /* 0x30000004ff157230 */ /* 0x000fe40000004100 */
[--C-:B------:R-:W-:Y:S02]  /*0aa0*/  HADD2.F32 R25, -RZ, R5.reuse.H0_H0 ;  /* 0x20000005ff197230 */ /* 0x100fe40000004100 */
[----:B------:R-:W-:Y:S02]  /*0ab0*/  HADD2.F32 R22, -RZ, R22.H0_H0 ;  /* 0x20000016ff167230 */ /* 0x000fe40000004100 */
[----:B------:R-:W-:Y:S01]  /*0ac0*/  FFMA R18, R21, R18, R20 ;  /* 0x0000001215127223 */ /* 0x000fe20000000014 */
[----:B------:R-:W-:Y:S02]  /*0ad0*/  HADD2.F32 R5, -RZ, R5.H1_H1 ;  /* 0x30000005ff057230 */ /* 0x000fe40000004100 */
[----:B----4-:R-:W-:-:S02]  /*0ae0*/  HADD2.F32 R2, -RZ, R2.H0_H0 ;  /* 0x20000002ff027230 */ /* 0x010fc40000004100 */
[----:B------:R-:W-:Y:S01]  /*0af0*/  FFMA R18, R25, R22, R18 ;  /* 0x0000001619127223 */ /* 0x000fe20000000012 */
[--C-:B-----5:R-:W-:Y:S02]  /*0b00*/  HADD2.F32 R21, -RZ, R6.reuse.H0_H0 ;  /* 0x20000006ff157230 */ /* 0x120fe40000004100 */
[----:B0-----:R-:W-:Y:S02]  /*0b10*/  HADD2.F32 R23, -RZ, R23.H0_H0 ;  /* 0x20000017ff177230 */ /* 0x001fe40000004100 */
[----:B------:R-:W-:Y:S01]  /*0b20*/  FFMA R2, R5, R2, R18 ;  /* 0x0000000205027223 */ /* 0x000fe20000000012 */
[----:B------:R-:W-:Y:S02]  /*0b30*/  HADD2.F32 R5, -RZ, R6.H1_H1 ;  /* 0x30000006ff057230 */ /* 0x000fe40000004100 */
[----:B------:R-:W-:Y:S02]  /*0b40*/  HADD2.F32 R19, -RZ, R19.H0_H0 ;  /* 0x20000013ff137230 */ /* 0x000fe40000004100 */
[----:B------:R-:W-:Y:S01]  /*0b50*/  FFMA R2, R21, R23, R2 ;  /* 0x0000001715027223 */ /* 0x000fe20000000002 */
[----:B------:R-:W-:-:S02]  /*0b60*/  HADD2.F32 R21, -RZ, R7.H0_H0 ;  /* 0x20000007ff157230 */ /* 0x000fc40000004100 */
[----:B------:R-:W-:Y:S02]  /*0b70*/  HADD2.F32 R24, -RZ, R24.H0_H0 ;  /* 0x20000018ff187230 */ /* 0x000fe40000004100 */
[----:B------:R-:W-:Y:S01]  /*0b80*/  FFMA R2, R5, R19, R2 ;  /* 0x0000001305027223 */ /* 0x000fe20000000002 */
[----:B------:R-:W-:Y:S02]  /*0b90*/  HADD2.F32 R7, -RZ, R7.H1_H1 ;  /* 0x30000007ff077230 */ /* 0x000fe40000004100 */
[----:B------:R-:W-:Y:S02]  /*0ba0*/  HADD2.F32 R3, -RZ, R3.H0_H0 ;  /* 0x20000003ff037230 */ /* 0x000fe40000004100 */
[----:B------:R-:W-:-:S04]  /*0bb0*/  FFMA R2, R21, R24, R2 ;  /* 0x0000001815027223 */ /* 0x000fc80000000002 */
[----:B------:R-:W-:Y:S01]  /*0bc0*/  FFMA R18, R7, R3, R2 ;  /* 0x0000000307127223 */ /* 0x000fe20000000002 */
[----:B------:R-:W-:Y:S06]  /*0bd0*/  BAR.SYNC.DEFER_BLOCKING 0x0 ;  /* 0x0000000000007b1d */ /* 0x000fec0000010000 */
[----:B------:R-:W-:Y:S05]  /*0be0*/  BRA.U UP0, `(.L_x_1) ;  /* 0xfffffff500847547 */ /* 0x000fea000b83ffff */
.L_x_0:
[----:B------:R-:W0:Y:S02]  /*0bf0*/  LDCU.64 UR4, c[0x0][0x398] ;  /* 0x00007300ff0477ac */ /* 0x000e240008000a00 */
[----:B0-----:R-:W-:-:S04]  /*0c00*/  ISETP.GE.AND P0, PT, R9, UR5, PT ;  /* 0x0000000509007c0c */ /* 0x001fc8000bf06270 */
[----:B------:R-:W-:-:S13]  /*0c10*/  ISETP.GE.OR P0, PT, R8, UR4, P0 ;  /* 0x0000000408007c0c */ /* 0x000fda0008706670 */
[----:B------:R-:W-:Y:S05]  /*0c20*/  @P0 EXIT ;  /* 0x000000000000094d */ /* 0x000fea0003800000 */
[----:B------:R-:W0:Y:S01]  /*0c30*/  LDC.64 R2, c[0x0][0x390] ;  /* 0x0000e400ff027b82 */ /* 0x000e220000000a00 */
[----:B------:R-:W-:-:S07]  /*0c40*/  IMAD R9, R8, UR5, R9 ;  /* 0x0000000508097c24 */ /* 0x000fce000f8e0209 */
[----:B------:R-:W1:Y:S08]  /*0c50*/  LDC.U16 R0, c[0x0][0x3a6] ;  /* 0x0000e980ff007b82 */ /* 0x000e700000000400 */
[----:B------:R-:W2:Y:S01]  /*0c60*/  LDC.U16 R5, c[0x0][0x3a4] ;  /* 0x0000e900ff057b82 */ /* 0x000ea20000000400 */
[----:B0-----:R-:W-:-:S05]  /*0c70*/  IMAD.WIDE R2, R9, 0x2, R2 ;  /* 0x0000000209027825 */ /* 0x001fca00078e0202 */
[----:B------:R-:W3:Y:S01]  /*0c80*/  LDG.E.U16 R4, desc[UR8][R2.64] ;  /* 0x0000000802047981 */ /* 0x000ee2000c1e1500 */
[----:B-1----:R-:W-:Y:S02]  /*0c90*/  HADD2.F32 R0, -RZ, R0.H0_H0 ;  /* 0x20000000ff007230 */ /* 0x002fe40000004100 */
[----:B--2---:R-:W-:Y:S02]  /*0ca0*/  HADD2.F32 R5, -RZ, R5.H0_H0 ;  /* 0x20000005ff057230 */ /* 0x004fe40000004100 */
[----:B---3--:R-:W-:-:S05]  /*0cb0*/  HADD2.F32 R7, -RZ, R4.H0_H0 ;  /* 0x20000004ff077230 */ /* 0x008fca0000004100 */
[----:B------:R-:W-:-:S04]  /*0cc0*/  FMUL R0, R0, R7 ;  /* 0x0000000700007220 */ /* 0x000fc80000400000 */
[----:B------:R-:W-:-:S05]  /*0cd0*/  FFMA R0, R5, R18, R0 ;  /* 0x0000001205007223 */ /* 0x000fca0000000000 */
[----:B------:R-:W-:-:S05]  /*0ce0*/  F2FP.F16.F32.PACK_AB R0, RZ, R0 ;  /* 0x00000000ff00723e */ /* 0x000fca00000000ff */
[----:B------:R-:W-:Y:S01]  /*0cf0*/  STG.E.U16 desc[UR8][R2.64], R0 ;  /* 0x0000000002007986 */ /* 0x000fe2000c101508 */
[----:B------:R-:W-:Y:S05]  /*0d00*/  EXIT ;  /* 0x000000000000794d */ /* 0x000fea0003800000 */
.L_x_2:
[----:B------:R-:W-:-:S00]  /*0d10*/  BRA `(.L_x_2) ;  /* 0xfffffffc00fc7947 */ /* 0x000fc0000383ffff */
[----:B------:R-:W-:-:S00]  /*0d20*/  NOP ;  /* 0x0000000000007918 */ /* 0x000fc00000000000 */
        /* <DEDUP_REMOVED lines=13> */
.L_x_3:


//--------------------- .nv.shared._Z22tiled_fp16_gemm_kernelILi32EEvPK6__halfS2_PS0_iiiS0_S0_ --------------------------
	.section	.nv.shared._Z22tiled_fp16_gemm_kernelILi32EEvPK6__halfS2_PS0_iiiS0_S0_,"aw",@nobits
	.sectionflags	@""
	.align	2
.nv.shared._Z22tiled_fp16_gemm_kernelILi32EEvPK6__halfS2_PS0_iiiS0_S0_:
	.zero		5120


//--------------------- .nv.shared.reserved.0     --------------------------
	.section	.nv.shared.reserved.0,"aw",@nobits
	.weak		__nv_reservedSMEM_offset_0_alias
	.size		__nv_reservedSMEM_offset_0_alias, 0, 64
	.other		__nv_reservedSMEM_offset_0_alias,@"STO_CUDA_RESERVED_SHARED STV_DEFAULT"
__nv_reservedSMEM_offset_0_alias:
	.zero		0
	.zero		64


//--------------------- .nv.constant0._Z22tiled_fp16_gemm_kernelILi32EEvPK6__halfS2_PS0_iiiS0_S0_ --------------------------
	.section	.nv.constant0._Z22tiled_fp16_gemm_kernelILi32EEvPK6__halfS2_PS0_iiiS0_S0_,"a",@progbits
	.sectionflags	@""
	.align	4
.nv.constant0._Z22tiled_fp16_gemm_kernelILi32EEvPK6__halfS2_PS0_iiiS0_S0_:
	.zero		936


//--------------------- SYMBOLS --------------------------

	.type		.nv.reservedSmem.offset0,@object
	.size		.nv.reservedSmem.offset0,0x4
	.type		.nv.reservedSmem.cap,@object
	.size		.nv.reservedSmem.cap,0x4
